//
// Generated by NVIDIA NVVM Compiler
//
// Compiler Build ID: CL-36424714
// Cuda compilation tools, release 13.0, V13.0.88
// Based on NVVM 20.0.0
//

.version 9.0
.target sm_100
.address_size 64

	// .globl	_Z16check_num_kernelmPmPbS_
.const .align 8 .b8 prog[128] = {2, 0, 0, 0, 0, 0, 0, 0, 4, 0, 0, 0, 0, 0, 0, 0, 1, 0, 0, 0, 0, 0, 0, 0, 5, 0, 0, 0, 0, 0, 0, 0, 7, 0, 0, 0, 0, 0, 0, 0, 5, 0, 0, 0, 0, 0, 0, 0, 1, 0, 0, 0, 0, 0, 0, 0, 6, 0, 0, 0, 0, 0, 0, 0, 0, 0, 0, 0, 0, 0, 0, 0, 3, 0, 0, 0, 0, 0, 0, 0, 4, 0, 0, 0, 0, 0, 0, 0, 6, 0, 0, 0, 0, 0, 0, 0, 5, 0, 0, 0, 0, 0, 0, 0, 5, 0, 0, 0, 0, 0, 0, 0, 3};

.visible .entry _Z16check_num_kernelmPmPbS_(
	.param .u64 _Z16check_num_kernelmPmPbS__param_0,
	.param .u64 .ptr .align 1 _Z16check_num_kernelmPmPbS__param_1,
	.param .u64 .ptr .align 1 _Z16check_num_kernelmPmPbS__param_2,
	.param .u64 .ptr .align 1 _Z16check_num_kernelmPmPbS__param_3
)
{
	.reg .pred 	%p<53>;
	.reg .b16 	%rs<3>;
	.reg .b32 	%r<53>;
	.reg .b64 	%rd<114>;

	ld.param.u64 	%rd20, [_Z16check_num_kernelmPmPbS__param_0];
	ld.param.u64 	%rd21, [_Z16check_num_kernelmPmPbS__param_2];
	ld.param.u64 	%rd19, [_Z16check_num_kernelmPmPbS__param_3];
	cvta.to.global.u64 	%rd1, %rd19;
	cvta.to.global.u64 	%rd2, %rd21;
	mov.u32 	%r1, %ctaid.x;
	mov.u32 	%r2, %ntid.x;
	mov.u32 	%r3, %tid.x;
	mad.lo.s32 	%r4, %r1, %r2, %r3;
	mul.wide.u32 	%rd22, %r4, 2000000;
	add.s64 	%rd113, %rd22, %rd20;
	ld.global.u8 	%rs1, [%rd2];
	setp.eq.s16 	%p1, %rs1, 0;
	@%p1 bra 	$L__BB0_2;
	ld.global.u64 	%rd23, [%rd1];
	setp.gt.u64 	%p2, %rd113, %rd23;
	@%p2 bra 	$L__BB0_22;
$L__BB0_2:
	setp.gt.u64 	%p3, %rd113, -2000001;
	@%p3 bra 	$L__BB0_22;
	ld.const.u64 	%rd4, [prog+24];
	ld.const.u64 	%rd5, [prog+32];
	ld.const.u64 	%rd6, [prog+40];
	ld.const.u64 	%rd7, [prog+48];
	ld.const.u64 	%rd8, [prog+56];
	ld.const.u64 	%rd9, [prog+64];
	ld.const.u64 	%rd10, [prog+88];
	ld.const.u64 	%rd11, [prog+96];
	ld.const.u64 	%rd12, [prog+104];
	ld.const.u64 	%rd13, [prog+112];
	ld.const.u64 	%rd14, [prog+120];
	add.s64 	%rd15, %rd113, 2000000;
	ld.const.u64 	%rd27, [prog];
$L__BB0_4:
	cvt.u32.u64 	%r5, %rd113;
	and.b32  	%r6, %r5, 7;
	xor.b32  	%r7, %r6, 5;
	shr.u64 	%rd24, %rd113, %r7;
	xor.b64  	%rd25, %rd24, %rd113;
	and.b64  	%rd26, %rd25, 7;
	xor.b64  	%rd28, %rd27, %rd26;
	setp.ne.s64 	%p4, %rd28, 3;
	setp.lt.u64 	%p5, %rd113, 8;
	or.pred  	%p6, %p4, %p5;
	@%p6 bra 	$L__BB0_21;
	shr.u64 	%rd29, %rd113, 3;
	cvt.u32.u64 	%r8, %rd29;
	and.b32  	%r9, %r8, 7;
	xor.b32  	%r10, %r9, 5;
	shr.u64 	%rd30, %rd29, %r10;
	xor.b64  	%rd31, %rd30, %rd29;
	and.b64  	%rd32, %rd31, 7;
	ld.const.u64 	%rd33, [prog+8];
	xor.b64  	%rd34, %rd33, %rd32;
	setp.ne.s64 	%p7, %rd34, 3;
	setp.lt.u64 	%p8, %rd113, 64;
	or.pred  	%p9, %p7, %p8;
	@%p9 bra 	$L__BB0_21;
	shr.u64 	%rd35, %rd113, 6;
	cvt.u32.u64 	%r11, %rd35;
	and.b32  	%r12, %r11, 7;
	xor.b32  	%r13, %r12, 5;
	shr.u64 	%rd36, %rd35, %r13;
	xor.b64  	%rd37, %rd36, %rd35;
	and.b64  	%rd38, %rd37, 7;
	ld.const.u64 	%rd39, [prog+16];
	xor.b64  	%rd40, %rd39, %rd38;
	setp.ne.s64 	%p10, %rd40, 3;
	setp.lt.u64 	%p11, %rd113, 512;
	or.pred  	%p12, %p10, %p11;
	@%p12 bra 	$L__BB0_21;
	shr.u64 	%rd41, %rd113, 9;
	cvt.u32.u64 	%r14, %rd41;
	and.b32  	%r15, %r14, 7;
	xor.b32  	%r16, %r15, 5;
	shr.u64 	%rd42, %rd41, %r16;
	xor.b64  	%rd43, %rd42, %rd41;
	and.b64  	%rd44, %rd43, 7;
	xor.b64  	%rd45, %rd4, %rd44;
	setp.ne.s64 	%p13, %rd45, 3;
	setp.lt.u64 	%p14, %rd113, 4096;
	or.pred  	%p15, %p13, %p14;
	@%p15 bra 	$L__BB0_21;
	shr.u64 	%rd46, %rd113, 12;
	cvt.u32.u64 	%r17, %rd46;
	and.b32  	%r18, %r17, 7;
	xor.b32  	%r19, %r18, 5;
	shr.u64 	%rd47, %rd46, %r19;
	xor.b64  	%rd48, %rd47, %rd46;
	and.b64  	%rd49, %rd48, 7;
	xor.b64  	%rd50, %rd5, %rd49;
	setp.ne.s64 	%p16, %rd50, 3;
	setp.lt.u64 	%p17, %rd113, 32768;
	or.pred  	%p18, %p16, %p17;
	@%p18 bra 	$L__BB0_21;
	shr.u64 	%rd51, %rd113, 15;
	cvt.u32.u64 	%r20, %rd51;
	and.b32  	%r21, %r20, 7;
	xor.b32  	%r22, %r21, 5;
	shr.u64 	%rd52, %rd51, %r22;
	xor.b64  	%rd53, %rd52, %rd51;
	and.b64  	%rd54, %rd53, 7;
	xor.b64  	%rd55, %rd6, %rd54;
	setp.ne.s64 	%p19, %rd55, 3;
	setp.lt.u64 	%p20, %rd113, 262144;
	or.pred  	%p21, %p19, %p20;
	@%p21 bra 	$L__BB0_21;
	shr.u64 	%rd56, %rd113, 18;
	cvt.u32.u64 	%r23, %rd56;
	and.b32  	%r24, %r23, 7;
	xor.b32  	%r25, %r24, 5;
	shr.u64 	%rd57, %rd56, %r25;
	xor.b64  	%rd58, %rd57, %rd56;
	and.b64  	%rd59, %rd58, 7;
	xor.b64  	%rd60, %rd7, %rd59;
	setp.ne.s64 	%p22, %rd60, 3;
	setp.lt.u64 	%p23, %rd113, 2097152;
	or.pred  	%p24, %p22, %p23;
	@%p24 bra 	$L__BB0_21;
	shr.u64 	%rd61, %rd113, 21;
	cvt.u32.u64 	%r26, %rd61;
	and.b32  	%r27, %r26, 7;
	xor.b32  	%r28, %r27, 5;
	shr.u64 	%rd62, %rd61, %r28;
	xor.b64  	%rd63, %rd62, %rd61;
	and.b64  	%rd64, %rd63, 7;
	xor.b64  	%rd65, %rd8, %rd64;
	setp.ne.s64 	%p25, %rd65, 3;
	setp.lt.u64 	%p26, %rd113, 16777216;
	or.pred  	%p27, %p25, %p26;
	@%p27 bra 	$L__BB0_21;
	shr.u64 	%rd66, %rd113, 24;
	cvt.u32.u64 	%r29, %rd66;
	and.b32  	%r30, %r29, 7;
	xor.b32  	%r31, %r30, 5;
	shr.u64 	%rd67, %rd66, %r31;
	xor.b64  	%rd68, %rd67, %rd66;
	and.b64  	%rd69, %rd68, 7;
	xor.b64  	%rd70, %rd9, %rd69;
	setp.ne.s64 	%p28, %rd70, 3;
	setp.lt.u64 	%p29, %rd113, 134217728;
	or.pred  	%p30, %p28, %p29;
	@%p30 bra 	$L__BB0_21;
	shr.u64 	%rd71, %rd113, 27;
	cvt.u32.u64 	%r32, %rd71;
	and.b32  	%r33, %r32, 7;
	xor.b32  	%r34, %r33, 5;
	shr.u64 	%rd72, %rd71, %r34;
	xor.b64  	%rd73, %rd72, %rd71;
	and.b64  	%rd74, %rd73, 7;
	ld.const.u64 	%rd75, [prog+72];
	xor.b64  	%rd76, %rd75, %rd74;
	setp.ne.s64 	%p31, %rd76, 3;
	setp.lt.u64 	%p32, %rd113, 1073741824;
	or.pred  	%p33, %p31, %p32;
	@%p33 bra 	$L__BB0_21;
	shr.u64 	%rd77, %rd113, 30;
	cvt.u32.u64 	%r35, %rd77;
	and.b32  	%r36, %r35, 7;
	xor.b32  	%r37, %r36, 5;
	shr.u64 	%rd78, %rd77, %r37;
	xor.b64  	%rd79, %rd78, %rd77;
	and.b64  	%rd80, %rd79, 7;
	ld.const.u64 	%rd81, [prog+80];
	xor.b64  	%rd82, %rd81, %rd80;
	setp.ne.s64 	%p34, %rd82, 3;
	setp.lt.u64 	%p35, %rd113, 8589934592;
	or.pred  	%p36, %p34, %p35;
	@%p36 bra 	$L__BB0_21;
	shr.u64 	%rd83, %rd113, 33;
	cvt.u32.u64 	%r38, %rd83;
	and.b32  	%r39, %r38, 7;
	xor.b32  	%r40, %r39, 5;
	shr.u64 	%rd84, %rd83, %r40;
	xor.b64  	%rd85, %rd84, %rd83;
	and.b64  	%rd86, %rd85, 7;
	xor.b64  	%rd87, %rd10, %rd86;
	setp.ne.s64 	%p37, %rd87, 3;
	setp.lt.u64 	%p38, %rd113, 68719476736;
	or.pred  	%p39, %p37, %p38;
	@%p39 bra 	$L__BB0_21;
	shr.u64 	%rd88, %rd113, 36;
	cvt.u32.u64 	%r41, %rd88;
	and.b32  	%r42, %r41, 7;
	xor.b32  	%r43, %r42, 5;
	shr.u64 	%rd89, %rd88, %r43;
	xor.b64  	%rd90, %rd89, %rd88;
	and.b64  	%rd91, %rd90, 7;
	xor.b64  	%rd92, %rd11, %rd91;
	setp.ne.s64 	%p40, %rd92, 3;
	setp.lt.u64 	%p41, %rd113, 549755813888;
	or.pred  	%p42, %p40, %p41;
	@%p42 bra 	$L__BB0_21;
	shr.u64 	%rd93, %rd113, 39;
	cvt.u32.u64 	%r44, %rd93;
	and.b32  	%r45, %r44, 7;
	xor.b32  	%r46, %r45, 5;
	shr.u64 	%rd94, %rd93, %r46;
	xor.b64  	%rd95, %rd94, %rd93;
	and.b64  	%rd96, %rd95, 7;
	xor.b64  	%rd97, %rd12, %rd96;
	setp.ne.s64 	%p43, %rd97, 3;
	setp.lt.u64 	%p44, %rd113, 4398046511104;
	or.pred  	%p45, %p43, %p44;
	@%p45 bra 	$L__BB0_21;
	shr.u64 	%rd98, %rd113, 42;
	cvt.u32.u64 	%r47, %rd98;
	and.b32  	%r48, %r47, 7;
	xor.b32  	%r49, %r48, 5;
	shr.u64 	%rd99, %rd98, %r49;
	xor.b64  	%rd100, %rd99, %rd98;
	and.b64  	%rd101, %rd100, 7;
	xor.b64  	%rd102, %rd13, %rd101;
	setp.ne.s64 	%p46, %rd102, 3;
	setp.lt.u64 	%p47, %rd113, 35184372088832;
	or.pred  	%p48, %p46, %p47;
	@%p48 bra 	$L__BB0_21;
	shr.u64 	%rd103, %rd113, 45;
	cvt.u32.u64 	%r50, %rd103;
	and.b32  	%r51, %r50, 7;
	xor.b32  	%r52, %r51, 5;
	shr.u64 	%rd104, %rd103, %r52;
	xor.b64  	%rd105, %rd104, %rd103;
	and.b64  	%rd106, %rd105, 7;
	xor.b64  	%rd107, %rd14, %rd106;
	setp.eq.s64 	%p49, %rd107, 3;
	setp.gt.u64 	%p50, %rd113, 281474976710655;
	and.pred  	%p51, %p49, %p50;
	@%p51 bra 	$L__BB0_21;
	ld.param.u64 	%rd112, [_Z16check_num_kernelmPmPbS__param_3];
	ld.param.u64 	%rd111, [_Z16check_num_kernelmPmPbS__param_1];
	cvta.to.global.u64 	%rd108, %rd111;
	atom.global.min.u64 	%rd109, [%rd108], %rd113;
	mov.b16 	%rs2, 1;
	st.global.u8 	[%rd2], %rs2;
	cvta.to.global.u64 	%rd110, %rd112;
	st.global.u64 	[%rd110], %rd113;
$L__BB0_21:
	add.s64 	%rd113, %rd113, 1;
	setp.lt.u64 	%p52, %rd113, %rd15;
	@%p52 bra 	$L__BB0_4;
$L__BB0_22:
	ret;

}


// ===== COMPILED SASS (sm_100) =====

	.target	sm_100

	.elftype	@"ET_EXEC"


//--------------------- .note.nv.tkinfo           --------------------------
	.section	.note.nv.tkinfo,"",@"SHT_NOTE"
	.sectionflags	@"SHF_NOTE_NV_TKINFO"
	.tkinfo
        /*0018*/ 	.word	0x00000002
        /*0030*/ 	.string	""
        /*0030*/ 	.string	"ptxas"
        /*0030*/ 	.string	"Cuda compilation tools, release 13.0, V13.0.88"
        /*0030*/ 	.string	"Build cuda_13.0.r13.0/compiler.36424714_0"
        /*0030*/ 	.string	"-arch sm_100 -m 64 "



//--------------------- .note.nv.cuinfo           --------------------------
	.section	.note.nv.cuinfo,"",@"SHT_NOTE"
	.sectionflags	@"SHF_NOTE_NV_CUINFO"
        /*0018*/ 	.short	0x0002
        /*001a*/ 	.short	0x0064
        /*001c*/ 	.short	0x0082
	.zero		2


//--------------------- .nv.info                  --------------------------
	.section	.nv.info,"",@"SHT_CUDA_INFO"
	.align	4


	//----- nvinfo : EIATTR_REGCOUNT
	.align		4
        /*0000*/ 	.byte	0x04, 0x2f
        /*0002*/ 	.short	(.L_2 - .L_1)
	.align		4
.L_1:
        /*0004*/ 	.word	index@(_Z16check_num_kernelmPmPbS_)
        /*0008*/ 	.word	0x00000010


	//----- nvinfo : EIATTR_FRAME_SIZE
	.align		4
.L_2:
        /*000c*/ 	.byte	0x04, 0x11
        /*000e*/ 	.short	(.L_4 - .L_3)
	.align		4
.L_3:
        /*0010*/ 	.word	index@(_Z16check_num_kernelmPmPbS_)
        /*0014*/ 	.word	0x00000000


	//----- nvinfo : EIATTR_MIN_STACK_SIZE
	.align		4
.L_4:
        /*0018*/ 	.byte	0x04, 0x12
        /*001a*/ 	.short	(.L_6 - .L_5)
	.align		4
.L_5:
        /*001c*/ 	.word	index@(_Z16check_num_kernelmPmPbS_)
        /*0020*/ 	.word	0x00000000
.L_6:


//--------------------- .nv.compat                --------------------------
	.section	.nv.compat,"",@"SHT_CUDA_COMPAT_INFO"
	.align	4
        /*0000*/ 	.byte	0x02, 0x09, 0x00, 0x00, 0x02, 0x02, 0x01, 0x00, 0x02, 0x05, 0x05, 0x00, 0x03, 0x07, 0x01, 0x01
        /*0010*/ 	.byte	0x02, 0x03, 0x00, 0x00, 0x02, 0x06, 0x01, 0x00, 0x04, 0x0b, 0x08, 0x00, 0x09, 0x00, 0x00, 0x00
        /*0020*/ 	.byte	0x00, 0x00, 0x00, 0x00


//--------------------- .nv.info._Z16check_num_kernelmPmPbS_ --------------------------
	.section	.nv.info._Z16check_num_kernelmPmPbS_,"",@"SHT_CUDA_INFO"
	.sectionflags	@""
	.align	4


	//----- nvinfo : EIATTR_CUDA_API_VERSION
	.align		4
        /*0000*/ 	.byte	0x04, 0x37
        /*0002*/ 	.short	(.L_8 - .L_7)
.L_7:
        /*0004*/ 	.word	0x00000082


	//----- nvinfo : EIATTR_KPARAM_INFO
	.align		4
.L_8:
        /*0008*/ 	.byte	0x04, 0x17
        /*000a*/ 	.short	(.L_10 - .L_9)
.L_9:
        /*000c*/ 	.word	0x00000000
        /*0010*/ 	.short	0x0003
        /*0012*/ 	.short	0x0018
        /*0014*/ 	.byte	0x00, 0xf5, 0x21, 0x00


	//----- nvinfo : EIATTR_KPARAM_INFO
	.align		4
.L_10:
        /*0018*/ 	.byte	0x04, 0x17
        /*001a*/ 	.short	(.L_12 - .L_11)
.L_11:
        /*001c*/ 	.word	0x00000000
        /*0020*/ 	.short	0x0002
        /*0022*/ 	.short	0x0010
        /*0024*/ 	.byte	0x00, 0xf5, 0x21, 0x00


	//----- nvinfo : EIATTR_KPARAM_INFO
	.align		4
.L_12:
        /*0028*/ 	.byte	0x04, 0x17
        /*002a*/ 	.short	(.L_14 - .L_13)
.L_13:
        /*002c*/ 	.word	0x00000000
        /*0030*/ 	.short	0x0001
        /*0032*/ 	.short	0x0008
        /*0034*/ 	.byte	0x00, 0xf5, 0x21, 0x00


	//----- nvinfo : EIATTR_KPARAM_INFO
	.align		4
.L_14:
        /*0038*/ 	.byte	0x04, 0x17
        /*003a*/ 	.short	(.L_16 - .L_15)
.L_15:
        /*003c*/ 	.word	0x00000000
        /*0040*/ 	.short	0x0000
        /*0042*/ 	.short	0x0000
        /*0044*/ 	.byte	0x00, 0xf0, 0x21, 0x00


	//----- nvinfo : EIATTR_SPARSE_MMA_MASK
	.align		4
.L_16:
        /*0048*/ 	.byte	0x03, 0x50
        /*004a*/ 	.short	0x0000


	//----- nvinfo : EIATTR_MAXREG_COUNT
	.align		4
        /*004c*/ 	.byte	0x03, 0x1b
        /*004e*/ 	.short	0x00ff


	//----- nvinfo : EIATTR_MERCURY_ISA_VERSION
	.align		4
        /*0050*/ 	.byte	0x03, 0x5f
        /*0052*/ 	.short	0x0101


	//----- nvinfo : EIATTR_VRC_CTA_INIT_COUNT
	.align		4
        /*0054*/ 	.byte	0x02, 0x4a
	.zero		1
	.zero		1


	//----- nvinfo : EIATTR_EXIT_INSTR_OFFSETS
	.align		4
        /*0058*/ 	.byte	0x04, 0x1c
        /*005a*/ 	.short	(.L_18 - .L_17)


	//   ....[0]....
.L_17:
        /*005c*/ 	.word	0x00000110


	//   ....[1]....
        /*0060*/ 	.word	0x00000140


	//   ....[2]....
        /*0064*/ 	.word	0x00000ee0


	//----- nvinfo : EIATTR_CRS_STACK_SIZE
	.align		4
.L_18:
        /*0068*/ 	.byte	0x04, 0x1e
        /*006a*/ 	.short	(.L_20 - .L_19)
.L_19:
        /*006c*/ 	.word	0x00000000


	//----- nvinfo : EIATTR_CBANK_PARAM_SIZE
	.align		4
.L_20:
        /*0070*/ 	.byte	0x03, 0x19
        /*0072*/ 	.short	0x0020


	//----- nvinfo : EIATTR_PARAM_CBANK
	.align		4
        /*0074*/ 	.byte	0x04, 0x0a
        /*0076*/ 	.short	(.L_22 - .L_21)
	.align		4
.L_21:
        /*0078*/ 	.word	index@(.nv.constant0._Z16check_num_kernelmPmPbS_)
        /*007c*/ 	.short	0x0380
        /*007e*/ 	.short	0x0020


	//----- nvinfo : EIATTR_SW_WAR
	.align		4
.L_22:
        /*0080*/ 	.byte	0x04, 0x36
        /*0082*/ 	.short	(.L_24 - .L_23)
.L_23:
        /*0084*/ 	.word	0x00000008
.L_24:


//--------------------- .nv.callgraph             --------------------------
	.section	.nv.callgraph,"",@"SHT_CUDA_CALLGRAPH"
	.align	4
	.sectionentsize	8
	.align		4
        /*0000*/ 	.word	0x00000000
	.align		4
        /*0004*/ 	.word	0xffffffff
	.align		4
        /*0008*/ 	.word	0x00000000
	.align		4
        /*000c*/ 	.word	0xfffffffe
	.align		4
        /*0010*/ 	.word	0x00000000
	.align		4
        /*0014*/ 	.word	0xfffffffd
	.align		4
        /*0018*/ 	.word	0x00000000
	.align		4
        /*001c*/ 	.word	0xfffffffc


//--------------------- .nv.constant3             --------------------------
	.section	.nv.constant3,"a",@progbits
	.align	8
.nv.constant3:
	.type		prog,@object
	.size		prog,(.L_0 - prog)
prog:
        /*0000*/ 	.byte	0x02, 0x00, 0x00, 0x00, 0x00, 0x00, 0x00, 0x00, 0x04, 0x00, 0x00, 0x00, 0x00, 0x00, 0x00, 0x00
        /*0010*/ 	.byte	0x01, 0x00, 0x00, 0x00, 0x00, 0x00, 0x00, 0x00, 0x05, 0x00, 0x00, 0x00, 0x00, 0x00, 0x00, 0x00
        /*0020*/ 	.byte	0x07, 0x00, 0x00, 0x00, 0x00, 0x00, 0x00, 0x00, 0x05, 0x00, 0x00, 0x00, 0x00, 0x00, 0x00, 0x00
        /*0030*/ 	.byte	0x01, 0x00, 0x00, 0x00, 0x00, 0x00, 0x00, 0x00, 0x06, 0x00, 0x00, 0x00, 0x00, 0x00, 0x00, 0x00
        /*0040*/ 	.byte	0x00, 0x00, 0x00, 0x00, 0x00, 0x00, 0x00, 0x00, 0x03, 0x00, 0x00, 0x00, 0x00, 0x00, 0x00, 0x00
        /*0050*/ 	.byte	0x04, 0x00, 0x00, 0x00, 0x00, 0x00, 0x00, 0x00, 0x06, 0x00, 0x00, 0x00, 0x00, 0x00, 0x00, 0x00
        /*0060*/ 	.byte	0x05, 0x00, 0x00, 0x00, 0x00, 0x00, 0x00, 0x00, 0x05, 0x00, 0x00, 0x00, 0x00, 0x00, 0x00, 0x00
        /*0070*/ 	.byte	0x03, 0x00, 0x00, 0x00, 0x00, 0x00, 0x00, 0x00, 0x00, 0x00, 0x00, 0x00, 0x00, 0x00, 0x00, 0x00
.L_0:


//--------------------- .text._Z16check_num_kernelmPmPbS_ --------------------------
	.section	.text._Z16check_num_kernelmPmPbS_,"ax",@progbits
	.align	128
        .global         _Z16check_num_kernelmPmPbS_
        .type           _Z16check_num_kernelmPmPbS_,@function
        .size           _Z16check_num_kernelmPmPbS_,(.L_x_6 - _Z16check_num_kernelmPmPbS_)
        .other          _Z16check_num_kernelmPmPbS_,@"STO_CUDA_ENTRY STV_DEFAULT"
_Z16check_num_kernelmPmPbS_:
.text._Z16check_num_kernelmPmPbS_:
[----:B------:R-:W-:Y:S08]  /*0000*/  LDC R1, c[0x0][0x37c] ;  /* 0x0000df00ff017b82 */ /* 0x000ff00000000800 */
[----:B------:R-:W0:Y:S01]  /*0010*/  LDC.64 R4, c[0x0][0x390] ;  /* 0x0000e400ff047b82 */ /* 0x000e220000000a00 */
[----:B------:R-:W0:Y:S01]  /*0020*/  LDCU.64 UR4, c[0x0][0x358] ;  /* 0x00006b00ff0477ac */ /* 0x000e220008000a00 */
[----:B------:R-:W1:Y:S06]  /*0030*/  S2R R0, SR_TID.X ;  /* 0x0000000000007919 */ /* 0x000e6c0000002100 */
[----:B------:R-:W1:Y:S08]  /*0040*/  S2UR UR6, SR_CTAID.X ;  /* 0x00000000000679c3 */ /* 0x000e700000002500 */
[----:B------:R-:W1:Y:S01]  /*0050*/  LDC R7, c[0x0][0x360] ;  /* 0x0000d800ff077b82 */ /* 0x000e620000000800 */
[----:B0-----:R-:W2:Y:S07]  /*0060*/  LDG.E.U8 R4, desc[UR4][R4.64] ;  /* 0x0000000404047981 */ /* 0x001eae000c1e1100 */
[----:B------:R-:W0:Y:S01]  /*0070*/  LDC.64 R2, c[0x0][0x380] ;  /* 0x0000e000ff027b82 */ /* 0x000e220000000a00 */
[----:B-1----:R-:W-:-:S04]  /*0080*/  IMAD R7, R7, UR6, R0 ;  /* 0x0000000607077c24 */ /* 0x002fc8000f8e0200 */
[----:B0-----:R-:W-:-:S04]  /*0090*/  IMAD.WIDE.U32 R2, R7, 0x1e8480, R2 ;  /* 0x001e848007027825 */ /* 0x001fc800078e0002 */
[----:B------:R-:W-:Y:S01]  /*00a0*/  IMAD.MOV.U32 R0, RZ, RZ, R2 ;  /* 0x000000ffff007224 */ /* 0x000fe200078e0002 */
[----:B--2---:R-:W-:-:S13]  /*00b0*/  ISETP.NE.AND P0, PT, R4, RZ, PT ;  /* 0x000000ff0400720c */ /* 0x004fda0003f05270 */
[----:B------:R-:W-:Y:S05]  /*00c0*/  @!P0 BRA `(.L_x_0) ;  /* 0x0000000000148947 */ /* 0x000fea0003800000 */
[----:B------:R-:W0:Y:S02]  /*00d0*/  LDC.64 R4, c[0x0][0x398] ;  /* 0x0000e600ff047b82 */ /* 0x000e240000000a00 */
[----:B0-----:R-:W2:Y:S02]  /*00e0*/  LDG.E.64 R4, desc[UR4][R4.64] ;  /* 0x0000000404047981 */ /* 0x001ea4000c1e1b00 */
[----:B--2---:R-:W-:-:S04]  /*00f0*/  ISETP.GT.U32.AND P0, PT, R0, R4, PT ;  /* 0x000000040000720c */ /* 0x004fc80003f04070 */
[----:B------:R-:W-:-:S13]  /*0100*/  ISETP.GT.U32.AND.EX P0, PT, R3, R5, PT, P0 ;  /* 0x000000050300720c */ /* 0x000fda0003f04100 */
[----:B------:R-:W-:Y:S05]  /*0110*/  @P0 EXIT ;  /* 0x000000000000094d */ /* 0x000fea0003800000 */
.L_x_0:
[----:B------:R-:W-:-:S04]  /*0120*/  ISETP.GT.U32.AND P0, PT, R0, -0x1e8481, PT ;  /* 0xffe17b7f0000780c */ /* 0x000fc80003f04070 */
[----:B------:R-:W-:-:S13]  /*0130*/  ISETP.GT.U32.AND.EX P0, PT, R3, -0x1, PT, P0 ;  /* 0xffffffff0300780c */ /* 0x000fda0003f04100 */
[----:B------:R-:W-:Y:S05]  /*0140*/  @P0 EXIT ;  /* 0x000000000000094d */ /* 0x000fea0003800000 */
[----:B------:R-:W-:Y:S01]  /*0150*/  IADD3 R5, P0, PT, R0, 0x1e8480, RZ ;  /* 0x001e848000057810 */ /* 0x000fe20007f1e0ff */
[----:B------:R-:W-:Y:S01]  /*0160*/  BSSY.RECONVERGENT B0, `(.L_x_1) ;  /* 0x00000d7000007945 */ /* 0x000fe20003800200 */
[----:B------:R-:W0:Y:S03]  /*0170*/  LDCU.64 UR6, c[0x3][URZ] ;  /* 0x00c00000ff0677ac */ /* 0x000e260008000a00 */
[----:B------:R-:W-:Y:S01]  /*0180*/  IMAD.X R2, RZ, RZ, R3, P0 ;  /* 0x000000ffff027224 */ /* 0x000fe200000e0603 */
[----:B------:R-:W1:Y:S01]  /*0190*/  LDCU.64 UR8, c[0x3][0x8] ;  /* 0x00c00100ff0877ac */ /* 0x000e620008000a00 */
[----:B------:R-:W2:Y:S01]  /*01a0*/  LDCU.64 UR10, c[0x3][0x10] ;  /* 0x00c00200ff0a77ac */ /* 0x000ea20008000a00 */
[----:B------:R-:W3:Y:S01]  /*01b0*/  LDCU.64 UR12, c[0x3][0x18] ;  /* 0x00c00300ff0c77ac */ /* 0x000ee20008000a00 */
[----:B------:R-:W4:Y:S01]  /*01c0*/  LDCU.64 UR14, c[0x3][0x20] ;  /* 0x00c00400ff0e77ac */ /* 0x000f220008000a00 */
[----:B------:R-:W0:Y:S01]  /*01d0*/  LDCU.64 UR16, c[0x3][0x28] ;  /* 0x00c00500ff1077ac */ /* 0x000e220008000a00 */
        /* <DEDUP_REMOVED lines=9> */
[----:B------:R-:W0:Y:S02]  /*0270*/  LDCU.64 UR36, c[0x3][0x78] ;  /* 0x00c00f00ff2477ac */ /* 0x000e240008000a00 */
.L_x_4:
[C---:B0-----:R-:W-:Y:S01]  /*0280*/  LOP3.LUT R4, R0.reuse, 0x7, RZ, 0xc0, !PT ;  /* 0x0000000700047812 */ /* 0x041fe200078ec0ff */
[----:B------:R-:W-:Y:S01]  /*0290*/  BSSY.RECONVERGENT B1, `(.L_x_2) ;  /* 0x00000be000017945 */ /* 0x000fe20003800200 */
[----:B------:R-:W-:Y:S02]  /*02a0*/  ISETP.GE.U32.AND P0, PT, R0, 0x8, PT ;  /* 0x000000080000780c */ /* 0x000fe40003f06070 */
[----:B------:R-:W-:Y:S02]  /*02b0*/  LOP3.LUT R4, R4, 0x5, RZ, 0x3c, !PT ;  /* 0x0000000504047812 */ /* 0x000fe400078e3cff */
[----:B------:R-:W-:Y:S02]  /*02c0*/  ISETP.GE.U32.AND.EX P0, PT, R3, RZ, PT, P0 ;  /* 0x000000ff0300720c */ /* 0x000fe40003f06100 */
[----:B------:R-:W-:-:S04]  /*02d0*/  SHF.R.U64 R7, R0, R4, R3 ;  /* 0x0000000400077219 */ /* 0x000fc80000001203 */
[----:B------:R-:W-:-:S04]  /*02e0*/  LOP3.LUT R4, R7, 0x7, R0, 0x48, !PT ;  /* 0x0000000707047812 */ /* 0x000fc800078e4800 */
[----:B0-----:R-:W-:-:S04]  /*02f0*/  LOP3.LUT R4, R4, UR6, RZ, 0x3c, !PT ;  /* 0x0000000604047c12 */ /* 0x001fc8000f8e3cff */
[----:B------:R-:W-:-:S04]  /*0300*/  ISETP.NE.U32.AND P1, PT, R4, 0x3, PT ;  /* 0x000000030400780c */ /* 0x000fc80003f25070 */
[----:B------:R-:W-:-:S13]  /*0310*/  ISETP.NE.OR.EX P0, PT, RZ, UR7, !P0, P1 ;  /* 0x00000007ff007c0c */ /* 0x000fda000c705710 */
[----:B------:R-:W-:Y:S05]  /*0320*/  @P0 BRA `(.L_x_3) ;  /* 0x0000000800d00947 */ /* 0x000fea0003800000 */
[C-C-:B------:R-:W-:Y:S02]  /*0330*/  SHF.R.U64 R7, R0.reuse, 0x3, R3.reuse ;  /* 0x0000000300077819 */ /* 0x140fe40000001203 */
[----:B------:R-:W-:Y:S02]  /*0340*/  SHF.R.U32.HI R6, RZ, 0x3, R3 ;  /* 0x00000003ff067819 */ /* 0x000fe40000011603 */
[----:B------:R-:W-:Y:S02]  /*0350*/  LOP3.LUT R4, R7, 0x7, RZ, 0xc0, !PT ;  /* 0x0000000707047812 */ /* 0x000fe400078ec0ff */
[----:B------:R-:W-:Y:S02]  /*0360*/  ISETP.GE.U32.AND P0, PT, R0, 0x40, PT ;  /* 0x000000400000780c */ /* 0x000fe40003f06070 */
[----:B------:R-:W-:Y:S02]  /*0370*/  LOP3.LUT R4, R4, 0x5, RZ, 0x3c, !PT ;  /* 0x0000000504047812 */ /* 0x000fe400078e3cff */
[----:B------:R-:W-:-:S02]  /*0380*/  ISETP.GE.U32.AND.EX P0, PT, R3, RZ, PT, P0 ;  /* 0x000000ff0300720c */ /* 0x000fc40003f06100 */
[----:B------:R-:W-:-:S04]  /*0390*/  SHF.R.U64 R4, R7, R4, R6 ;  /* 0x0000000407047219 */ /* 0x000fc80000001206 */
[----:B------:R-:W-:-:S04]  /*03a0*/  LOP3.LUT R4, R4, 0x7, R7, 0x48, !PT ;  /* 0x0000000704047812 */ /* 0x000fc800078e4807 */
[----:B-1----:R-:W-:-:S04]  /*03b0*/  LOP3.LUT R4, R4, UR8, RZ, 0x3c, !PT ;  /* 0x0000000804047c12 */ /* 0x002fc8000f8e3cff */
        /* <DEDUP_REMOVED lines=11> */
[----:B--2---:R-:W-:-:S04]  /*0470*/  LOP3.LUT R4, R4, UR10, RZ, 0x3c, !PT ;  /* 0x0000000a04047c12 */ /* 0x004fc8000f8e3cff */
        /* <DEDUP_REMOVED lines=11> */
[----:B---3--:R-:W-:-:S04]  /*0530*/  LOP3.LUT R4, R4, UR12, RZ, 0x3c, !PT ;  /* 0x0000000c04047c12 */ /* 0x008fc8000f8e3cff */
        /* <DEDUP_REMOVED lines=11> */
[----:B----4-:R-:W-:-:S04]  /*05f0*/  LOP3.LUT R4, R4, UR14, RZ, 0x3c, !PT ;  /* 0x0000000e04047c12 */ /* 0x010fc8000f8e3cff */
        /* <DEDUP_REMOVED lines=11> */
[----:B------:R-:W-:-:S04]  /*06b0*/  LOP3.LUT R4, R4, UR16, RZ, 0x3c, !PT ;  /* 0x0000001004047c12 */ /* 0x000fc8000f8e3cff */
        /* <DEDUP_REMOVED lines=54> */
[----:B------:R-:W-:Y:S02]  /*0a20*/  ISETP.GE.U32.AND P0, PT, R0, RZ, PT ;  /* 0x000000ff0000720c */ /* 0x000fe40003f06070 */
[----:B------:R-:W-:Y:S02]  /*0a30*/  LOP3.LUT R4, R4, 0x5, RZ, 0x3c, !PT ;  /* 0x0000000504047812 */ /* 0x000fe400078e3cff */
[----:B------:R-:W-:-:S02]  /*0a40*/  ISETP.GE.U32.AND.EX P1, PT, R3, 0x2, PT, P0 ;  /* 0x000000020300780c */ /* 0x000fc40003f26100 */
[----:B------:R-:W-:-:S04]  /*0a50*/  SHF.R.U64 R4, R7, R4, R6 ;  /* 0x0000000407047219 */ /* 0x000fc80000001206 */
[----:B------:R-:W-:-:S04]  /*0a60*/  LOP3.LUT R4, R4, 0x7, R7, 0x48, !PT ;  /* 0x0000000704047812 */ /* 0x000fc800078e4807 */
[----:B------:R-:W-:-:S04]  /*0a70*/  LOP3.LUT R4, R4, UR26, RZ, 0x3c, !PT ;  /* 0x0000001a04047c12 */ /* 0x000fc8000f8e3cff */
[----:B------:R-:W-:-:S04]  /*0a80*/  ISETP.NE.U32.AND P2, PT, R4, 0x3, PT ;  /* 0x000000030400780c */ /* 0x000fc80003f45070 */
[----:B------:R-:W-:-:S13]  /*0a90*/  ISETP.NE.OR.EX P1, PT, RZ, UR27, !P1, P2 ;  /* 0x0000001bff007c0c */ /* 0x000fda000cf25720 */
[----:B------:R-:W-:Y:S05]  /*0aa0*/  @P1 BRA `(.L_x_3) ;  /* 0x0000000000f01947 */ /* 0x000fea0003800000 */
[----:B------:R-:W-:Y:S02]  /*0ab0*/  SHF.R.U32.HI R7, RZ, 0x1, R3 ;  /* 0x00000001ff077819 */ /* 0x000fe40000011603 */
[----:B------:R-:W-:Y:S02]  /*0ac0*/  ISETP.GE.U32.AND.EX P1, PT, R3, 0x10, PT, P0 ;  /* 0x000000100300780c */ /* 0x000fe40003f26100 */
[----:B------:R-:W-:-:S04]  /*0ad0*/  LOP3.LUT R4, R7, 0x7, RZ, 0xc0, !PT ;  /* 0x0000000707047812 */ /* 0x000fc800078ec0ff */
[----:B------:R-:W-:-:S04]  /*0ae0*/  LOP3.LUT R4, R4, 0x5, RZ, 0x3c, !PT ;  /* 0x0000000504047812 */ /* 0x000fc800078e3cff */
[----:B------:R-:W-:-:S04]  /*0af0*/  SHF.R.U64 R4, R7, R4, RZ ;  /* 0x0000000407047219 */ /* 0x000fc800000012ff */
        /* <DEDUP_REMOVED lines=36> */
[----:B------:R-:W-:Y:S02]  /*0d40*/  ISETP.GT.U32.AND P0, PT, R0, -0x1, PT ;  /* 0xffffffff0000780c */ /* 0x000fe40003f04070 */
[----:B------:R-:W-:Y:S02]  /*0d50*/  LOP3.LUT R4, R7, 0x7, RZ, 0xc0, !PT ;  /* 0x0000000707047812 */ /* 0x000fe400078ec0ff */
[----:B------:R-:W-:Y:S02]  /*0d60*/  ISETP.GT.U32.AND.EX P0, PT, R3, 0xffff, PT, P0 ;  /* 0x0000ffff0300780c */ /* 0x000fe40003f04100 */
[----:B------:R-:W-:-:S04]  /*0d70*/  LOP3.LUT R4, R4, 0x5, RZ, 0x3c, !PT ;  /* 0x0000000504047812 */ /* 0x000fc800078e3cff */
[----:B------:R-:W-:-:S04]  /*0d80*/  SHF.R.U64 R4, R7, R4, RZ ;  /* 0x0000000407047219 */ /* 0x000fc800000012ff */
[----:B------:R-:W-:-:S04]  /*0d90*/  LOP3.LUT R4, R4, 0x7, R7, 0x48, !PT ;  /* 0x0000000704047812 */ /* 0x000fc800078e4807 */
[----:B------:R-:W-:-:S04]  /*0da0*/  LOP3.LUT R4, R4, UR36, RZ, 0x3c, !PT ;  /* 0x0000002404047c12 */ /* 0x000fc8000f8e3cff */
[----:B------:R-:W-:-:S04]  /*0db0*/  ISETP.EQ.U32.AND P1, PT, R4, 0x3, PT ;  /* 0x000000030400780c */ /* 0x000fc80003f22070 */
[----:B------:R-:W-:-:S13]  /*0dc0*/  ISETP.EQ.AND.EX P1, PT, RZ, UR37, PT, P1 ;  /* 0x00000025ff007c0c */ /* 0x000fda000bf22310 */
[----:B------:R-:W-:Y:S05]  /*0dd0*/  @P0 BRA P1, `(.L_x_3) ;  /* 0x0000000000240947 */ /* 0x000fea0000800000 */
[----:B------:R-:W0:Y:S01]  /*0de0*/  LDC.64 R6, c[0x0][0x388] ;  /* 0x0000e200ff067b82 */ /* 0x000e220000000a00 */
[----:B------:R-:W-:Y:S02]  /*0df0*/  IMAD.MOV.U32 R8, RZ, RZ, R0 ;  /* 0x000000ffff087224 */ /* 0x000fe400078e0000 */
[----:B------:R-:W-:-:S05]  /*0e00*/  IMAD.MOV.U32 R9, RZ, RZ, R3 ;  /* 0x000000ffff097224 */ /* 0x000fca00078e0003 */
[----:B------:R-:W1:Y:S08]  /*0e10*/  LDC.64 R10, c[0x0][0x390] ;  /* 0x0000e400ff0a7b82 */ /* 0x000e700000000a00 */
[----:B------:R-:W2:Y:S01]  /*0e20*/  LDC.64 R12, c[0x0][0x398] ;  /* 0x0000e600ff0c7b82 */ /* 0x000ea20000000a00 */
[----:B------:R-:W-:Y:S01]  /*0e30*/  IMAD.MOV.U32 R4, RZ, RZ, 0x1 ;  /* 0x00000001ff047424 */ /* 0x000fe200078e00ff */
[----:B0-----:R0:W-:Y:S04]  /*0e40*/  REDG.E.MIN.64.STRONG.GPU desc[UR4][R6.64], R8 ;  /* 0x000000080600798e */ /* 0x0011e8000c92e504 */
[----:B-1----:R0:W-:Y:S04]  /*0e50*/  STG.E.U8 desc[UR4][R10.64], R4 ;  /* 0x000000040a007986 */ /* 0x0021e8000c101104 */
[----:B--2---:R0:W-:Y:S02]  /*0e60*/  STG.E.64 desc[UR4][R12.64], R8 ;  /* 0x000000080c007986 */ /* 0x0041e4000c101b04 */
.L_x_3:
[----:B-1234-:R-:W-:Y:S05]  /*0e70*/  BSYNC.RECONVERGENT B1 ;  /* 0x0000000000017941 */ /* 0x01efea0003800200 */
.L_x_2:
[----:B------:R-:W-:-:S05]  /*0e80*/  IADD3 R0, P0, PT, R0, 0x1, RZ ;  /* 0x0000000100007810 */ /* 0x000fca0007f1e0ff */
[----:B------:R-:W-:Y:S01]  /*0e90*/  IMAD.X R3, RZ, RZ, R3, P0 ;  /* 0x000000ffff037224 */ /* 0x000fe200000e0603 */
[----:B------:R-:W-:-:S04]  /*0ea0*/  ISETP.GE.U32.AND P0, PT, R0, R5, PT ;  /* 0x000000050000720c */ /* 0x000fc80003f06070 */
[----:B------:R-:W-:-:S13]  /*0eb0*/  ISETP.GE.U32.AND.EX P0, PT, R3, R2, PT, P0 ;  /* 0x000000020300720c */ /* 0x000fda0003f06100 */
[----:B------:R-:W-:Y:S05]  /*0ec0*/  @!P0 BRA `(.L_x_4) ;  /* 0xfffffff000ec8947 */ /* 0x000fea000383ffff */
[----:B------:R-:W-:Y:S05]  /*0ed0*/  BSYNC.RECONVERGENT B0 ;  /* 0x0000000000007941 */ /* 0x000fea0003800200 */
.L_x_1:
[----:B------:R-:W-:Y:S05]  /*0ee0*/  EXIT ;  /* 0x000000000000794d */ /* 0x000fea0003800000 */
.L_x_5:
[----:B------:R-:W-:-:S00]  /*0ef0*/  BRA `(.L_x_5) ;  /* 0xfffffffc00fc7947 */ /* 0x000fc0000383ffff */
[----:B------:R-:W-:-:S00]  /*0f00*/  NOP ;  /* 0x0000000000007918 */ /* 0x000fc00000000000 */
[----:B------:R-:W-:-:S00]  /*0f10*/  NOP ;  /* 0x0000000000007918 */ /* 0x000fc00000000000 */
[----:B------:R-:W-:-:S00]  /*0f20*/  NOP ;  /* 0x0000000000007918 */ /* 0x000fc00000000000 */
[----:B------:R-:W-:-:S00]  /*0f30*/  NOP ;  /* 0x0000000000007918 */ /* 0x000fc00000000000 */
[----:B------:R-:W-:-:S00]  /*0f40*/  NOP ;  /* 0x0000000000007918 */ /* 0x000fc00000000000 */
[----:B------:R-:W-:-:S00]  /*0f50*/  NOP ;  /* 0x0000000000007918 */ /* 0x000fc00000000000 */
[----:B------:R-:W-:-:S00]  /*0f60*/  NOP ;  /* 0x0000000000007918 */ /* 0x000fc00000000000 */
[----:B------:R-:W-:-:S00]  /*0f70*/  NOP ;  /* 0x0000000000007918 */ /* 0x000fc00000000000 */
.L_x_6:


//--------------------- .nv.shared.reserved.0     --------------------------
	.section	.nv.shared.reserved.0,"aw",@nobits
	.weak		__nv_reservedSMEM_offset_0_alias
	.size		__nv_reservedSMEM_offset_0_alias, 0, 64
	.other		__nv_reservedSMEM_offset_0_alias,@"STO_CUDA_RESERVED_SHARED STV_DEFAULT"
__nv_reservedSMEM_offset_0_alias:
	.zero		0
	.zero		64


//--------------------- .nv.constant0._Z16check_num_kernelmPmPbS_ --------------------------
	.section	.nv.constant0._Z16check_num_kernelmPmPbS_,"a",@progbits
	.sectionflags	@""
	.align	4
.nv.constant0._Z16check_num_kernelmPmPbS_:
	.zero		928


//--------------------- SYMBOLS --------------------------

	.type		.nv.reservedSmem.offset0,@object
	.size		.nv.reservedSmem.offset0,0x4
